//
// Generated by NVIDIA NVVM Compiler
//
// Compiler Build ID: CL-36424714
// Cuda compilation tools, release 13.0, V13.0.88
// Based on NVVM 20.0.0
//

.version 9.0
.target sm_100
.address_size 64

	// .globl	_Z5saxpyifPfS_

.visible .entry _Z5saxpyifPfS_(
	.param .u32 _Z5saxpyifPfS__param_0,
	.param .f32 _Z5saxpyifPfS__param_1,
	.param .u64 .ptr .align 1 _Z5saxpyifPfS__param_2,
	.param .u64 .ptr .align 1 _Z5saxpyifPfS__param_3
)
{
	.reg .pred 	%p<3>;
	.reg .b32 	%r<10>;
	.reg .b32 	%f<17>;
	.reg .b64 	%rd<8>;

	ld.param.u32 	%r4, [_Z5saxpyifPfS__param_0];
	ld.param.u64 	%rd3, [_Z5saxpyifPfS__param_2];
	ld.param.u64 	%rd4, [_Z5saxpyifPfS__param_3];
	cvta.to.global.u64 	%rd5, %rd4;
	cvta.to.global.u64 	%rd6, %rd3;
	mov.u32 	%r6, %ctaid.x;
	mov.u32 	%r7, %ntid.x;
	mov.u32 	%r8, %tid.x;
	mad.lo.s32 	%r1, %r6, %r7, %r8;
	mul.wide.s32 	%rd7, %r1, 4;
	add.s64 	%rd1, %rd6, %rd7;
	add.s64 	%rd2, %rd5, %rd7;
	mov.b32 	%r9, 0;
$L__BB0_1:
	setp.ge.s32 	%p1, %r1, %r4;
	@%p1 bra 	$L__BB0_3;
	ld.global.f32 	%f1, [%rd1];
	fma.rn.f32 	%f2, %f1, 0f3A83126F, %f1;
	st.global.f32 	[%rd2], %f2;
	ld.global.f32 	%f3, [%rd1];
	fma.rn.f32 	%f4, %f3, 0f3A83126F, %f3;
	st.global.f32 	[%rd2], %f4;
	ld.global.f32 	%f5, [%rd1];
	fma.rn.f32 	%f6, %f5, 0f3A83126F, %f5;
	st.global.f32 	[%rd2], %f6;
	ld.global.f32 	%f7, [%rd1];
	fma.rn.f32 	%f8, %f7, 0f3A83126F, %f7;
	st.global.f32 	[%rd2], %f8;
	ld.global.f32 	%f9, [%rd1];
	fma.rn.f32 	%f10, %f9, 0f3A83126F, %f9;
	st.global.f32 	[%rd2], %f10;
	ld.global.f32 	%f11, [%rd1];
	fma.rn.f32 	%f12, %f11, 0f3A83126F, %f11;
	st.global.f32 	[%rd2], %f12;
	ld.global.f32 	%f13, [%rd1];
	fma.rn.f32 	%f14, %f13, 0f3A83126F, %f13;
	st.global.f32 	[%rd2], %f14;
	ld.global.f32 	%f15, [%rd1];
	fma.rn.f32 	%f16, %f15, 0f3A83126F, %f15;
	st.global.f32 	[%rd2], %f16;
$L__BB0_3:
	add.s32 	%r9, %r9, 8;
	setp.ne.s32 	%p2, %r9, 1000;
	@%p2 bra 	$L__BB0_1;
	ret;

}


// ===== COMPILED SASS (sm_100) =====

	.target	sm_100

	.elftype	@"ET_EXEC"


//--------------------- .note.nv.tkinfo           --------------------------
	.section	.note.nv.tkinfo,"",@"SHT_NOTE"
	.sectionflags	@"SHF_NOTE_NV_TKINFO"
	.tkinfo
        /*0018*/ 	.word	0x00000002
        /*0030*/ 	.string	""
        /*0030*/ 	.string	"ptxas"
        /*0030*/ 	.string	"Cuda compilation tools, release 13.0, V13.0.88"
        /*0030*/ 	.string	"Build cuda_13.0.r13.0/compiler.36424714_0"
        /*0030*/ 	.string	"-arch sm_100 -m 64 "



//--------------------- .note.nv.cuinfo           --------------------------
	.section	.note.nv.cuinfo,"",@"SHT_NOTE"
	.sectionflags	@"SHF_NOTE_NV_CUINFO"
        /*0018*/ 	.short	0x0002
        /*001a*/ 	.short	0x0064
        /*001c*/ 	.short	0x0082
	.zero		2


//--------------------- .nv.info                  --------------------------
	.section	.nv.info,"",@"SHT_CUDA_INFO"
	.align	4


	//----- nvinfo : EIATTR_REGCOUNT
	.align		4
        /*0000*/ 	.byte	0x04, 0x2f
        /*0002*/ 	.short	(.L_1 - .L_0)
	.align		4
.L_0:
        /*0004*/ 	.word	index@(_Z5saxpyifPfS_)
        /*0008*/ 	.word	0x00000010


	//----- nvinfo : EIATTR_FRAME_SIZE
	.align		4
.L_1:
        /*000c*/ 	.byte	0x04, 0x11
        /*000e*/ 	.short	(.L_3 - .L_2)
	.align		4
.L_2:
        /*0010*/ 	.word	index@(_Z5saxpyifPfS_)
        /*0014*/ 	.word	0x00000000


	//----- nvinfo : EIATTR_MIN_STACK_SIZE
	.align		4
.L_3:
        /*0018*/ 	.byte	0x04, 0x12
        /*001a*/ 	.short	(.L_5 - .L_4)
	.align		4
.L_4:
        /*001c*/ 	.word	index@(_Z5saxpyifPfS_)
        /*0020*/ 	.word	0x00000000
.L_5:


//--------------------- .nv.compat                --------------------------
	.section	.nv.compat,"",@"SHT_CUDA_COMPAT_INFO"
	.align	4
        /*0000*/ 	.byte	0x02, 0x09, 0x00, 0x00, 0x02, 0x02, 0x01, 0x00, 0x02, 0x05, 0x05, 0x00, 0x03, 0x07, 0x01, 0x01
        /*0010*/ 	.byte	0x02, 0x03, 0x00, 0x00, 0x02, 0x06, 0x01, 0x00, 0x04, 0x0b, 0x08, 0x00, 0x09, 0x00, 0x00, 0x00
        /*0020*/ 	.byte	0x00, 0x00, 0x00, 0x00


//--------------------- .nv.info._Z5saxpyifPfS_   --------------------------
	.section	.nv.info._Z5saxpyifPfS_,"",@"SHT_CUDA_INFO"
	.sectionflags	@""
	.align	4


	//----- nvinfo : EIATTR_CUDA_API_VERSION
	.align		4
        /*0000*/ 	.byte	0x04, 0x37
        /*0002*/ 	.short	(.L_7 - .L_6)
.L_6:
        /*0004*/ 	.word	0x00000082


	//----- nvinfo : EIATTR_KPARAM_INFO
	.align		4
.L_7:
        /*0008*/ 	.byte	0x04, 0x17
        /*000a*/ 	.short	(.L_9 - .L_8)
.L_8:
        /*000c*/ 	.word	0x00000000
        /*0010*/ 	.short	0x0003
        /*0012*/ 	.short	0x0010
        /*0014*/ 	.byte	0x00, 0xf5, 0x21, 0x00


	//----- nvinfo : EIATTR_KPARAM_INFO
	.align		4
.L_9:
        /*0018*/ 	.byte	0x04, 0x17
        /*001a*/ 	.short	(.L_11 - .L_10)
.L_10:
        /*001c*/ 	.word	0x00000000
        /*0020*/ 	.short	0x0002
        /*0022*/ 	.short	0x0008
        /*0024*/ 	.byte	0x00, 0xf5, 0x21, 0x00


	//----- nvinfo : EIATTR_KPARAM_INFO
	.align		4
.L_11:
        /*0028*/ 	.byte	0x04, 0x17
        /*002a*/ 	.short	(.L_13 - .L_12)
.L_12:
        /*002c*/ 	.word	0x00000000
        /*0030*/ 	.short	0x0001
        /*0032*/ 	.short	0x0004
        /*0034*/ 	.byte	0x00, 0xf0, 0x11, 0x00


	//----- nvinfo : EIATTR_KPARAM_INFO
	.align		4
.L_13:
        /*0038*/ 	.byte	0x04, 0x17
        /*003a*/ 	.short	(.L_15 - .L_14)
.L_14:
        /*003c*/ 	.word	0x00000000
        /*0040*/ 	.short	0x0000
        /*0042*/ 	.short	0x0000
        /*0044*/ 	.byte	0x00, 0xf0, 0x11, 0x00


	//----- nvinfo : EIATTR_SPARSE_MMA_MASK
	.align		4
.L_15:
        /*0048*/ 	.byte	0x03, 0x50
        /*004a*/ 	.short	0x0000


	//----- nvinfo : EIATTR_MAXREG_COUNT
	.align		4
        /*004c*/ 	.byte	0x03, 0x1b
        /*004e*/ 	.short	0x00ff


	//----- nvinfo : EIATTR_MERCURY_ISA_VERSION
	.align		4
        /*0050*/ 	.byte	0x03, 0x5f
        /*0052*/ 	.short	0x0101


	//----- nvinfo : EIATTR_VRC_CTA_INIT_COUNT
	.align		4
        /*0054*/ 	.byte	0x02, 0x4a
	.zero		1
	.zero		1


	//----- nvinfo : EIATTR_EXIT_INSTR_OFFSETS
	.align		4
        /*0058*/ 	.byte	0x04, 0x1c
        /*005a*/ 	.short	(.L_17 - .L_16)


	//   ....[0]....
.L_16:
        /*005c*/ 	.word	0x000002b0


	//----- nvinfo : EIATTR_CRS_STACK_SIZE
	.align		4
.L_17:
        /*0060*/ 	.byte	0x04, 0x1e
        /*0062*/ 	.short	(.L_19 - .L_18)
.L_18:
        /*0064*/ 	.word	0x00000000


	//----- nvinfo : EIATTR_CBANK_PARAM_SIZE
	.align		4
.L_19:
        /*0068*/ 	.byte	0x03, 0x19
        /*006a*/ 	.short	0x0018


	//----- nvinfo : EIATTR_PARAM_CBANK
	.align		4
        /*006c*/ 	.byte	0x04, 0x0a
        /*006e*/ 	.short	(.L_21 - .L_20)
	.align		4
.L_20:
        /*0070*/ 	.word	index@(.nv.constant0._Z5saxpyifPfS_)
        /*0074*/ 	.short	0x0380
        /*0076*/ 	.short	0x0018


	//----- nvinfo : EIATTR_SW_WAR
	.align		4
.L_21:
        /*0078*/ 	.byte	0x04, 0x36
        /*007a*/ 	.short	(.L_23 - .L_22)
.L_22:
        /*007c*/ 	.word	0x00000008
.L_23:


//--------------------- .nv.callgraph             --------------------------
	.section	.nv.callgraph,"",@"SHT_CUDA_CALLGRAPH"
	.align	4
	.sectionentsize	8
	.align		4
        /*0000*/ 	.word	0x00000000
	.align		4
        /*0004*/ 	.word	0xffffffff
	.align		4
        /*0008*/ 	.word	0x00000000
	.align		4
        /*000c*/ 	.word	0xfffffffe
	.align		4
        /*0010*/ 	.word	0x00000000
	.align		4
        /*0014*/ 	.word	0xfffffffd
	.align		4
        /*0018*/ 	.word	0x00000000
	.align		4
        /*001c*/ 	.word	0xfffffffc


//--------------------- .text._Z5saxpyifPfS_      --------------------------
	.section	.text._Z5saxpyifPfS_,"ax",@progbits
	.align	128
        .global         _Z5saxpyifPfS_
        .type           _Z5saxpyifPfS_,@function
        .size           _Z5saxpyifPfS_,(.L_x_4 - _Z5saxpyifPfS_)
        .other          _Z5saxpyifPfS_,@"STO_CUDA_ENTRY STV_DEFAULT"
_Z5saxpyifPfS_:
.text._Z5saxpyifPfS_:
[----:B------:R-:W-:Y:S01]  /*0000*/  LDC R1, c[0x0][0x37c] ;  /* 0x0000df00ff017b82 */ /* 0x000fe20000000800 */
[----:B------:R-:W0:Y:S07]  /*0010*/  S2R R0, SR_TID.X ;  /* 0x0000000000007919 */ /* 0x000e2e0000002100 */
[----:B------:R-:W0:Y:S01]  /*0020*/  S2UR UR4, SR_CTAID.X ;  /* 0x00000000000479c3 */ /* 0x000e220000002500 */
[----:B------:R-:W1:Y:S01]  /*0030*/  LDCU UR5, c[0x0][0x380] ;  /* 0x00007000ff0577ac */ /* 0x000e620008000800 */
[----:B------:R-:W2:Y:S06]  /*0040*/  LDCU.64 UR6, c[0x0][0x358] ;  /* 0x00006b00ff0677ac */ /* 0x000eac0008000a00 */
[----:B------:R-:W0:Y:S08]  /*0050*/  LDC R7, c[0x0][0x360] ;  /* 0x0000d800ff077b82 */ /* 0x000e300000000800 */
[----:B------:R-:W3:Y:S08]  /*0060*/  LDC.64 R2, c[0x0][0x388] ;  /* 0x0000e200ff027b82 */ /* 0x000ef00000000a00 */
[----:B------:R-:W4:Y:S01]  /*0070*/  LDC.64 R4, c[0x0][0x390] ;  /* 0x0000e400ff047b82 */ /* 0x000f220000000a00 */
[----:B0-----:R-:W-:Y:S01]  /*0080*/  IMAD R7, R7, UR4, R0 ;  /* 0x0000000407077c24 */ /* 0x001fe2000f8e0200 */
[----:B------:R-:W-:-:S04]  /*0090*/  UMOV UR4, URZ ;  /* 0x000000ff00047c82 */ /* 0x000fc80008000000 */
[C---:B-1----:R-:W-:Y:S01]  /*00a0*/  ISETP.GE.AND P0, PT, R7.reuse, UR5, PT ;  /* 0x0000000507007c0c */ /* 0x042fe2000bf06270 */
[----:B---3--:R-:W-:-:S04]  /*00b0*/  IMAD.WIDE R2, R7, 0x4, R2 ;  /* 0x0000000407027825 */ /* 0x008fc800078e0202 */
[----:B--2-4-:R-:W-:-:S08]  /*00c0*/  IMAD.WIDE R4, R7, 0x4, R4 ;  /* 0x0000000407047825 */ /* 0x014fd000078e0204 */
.L_x_2:
[----:B------:R-:W-:Y:S01]  /*00d0*/  UIADD3 UR4, UPT, UPT, UR4, 0x8, URZ ;  /* 0x0000000804047890 */ /* 0x000fe2000fffe0ff */
[----:B------:R-:W-:Y:S03]  /*00e0*/  BSSY.RECONVERGENT B0, `(.L_x_0) ;  /* 0x000001b000007945 */ /* 0x000fe60003800200 */
[----:B------:R-:W-:Y:S01]  /*00f0*/  UISETP.NE.AND UP0, UPT, UR4, 0x3e8, UPT ;  /* 0x000003e80400788c */ /* 0x000fe2000bf05270 */
[----:B0-----:R-:W-:Y:S10]  /*0100*/  @P0 BRA `(.L_x_1) ;  /* 0x0000000000600947 */ /* 0x001ff40003800000 */
[----:B------:R-:W2:Y:S02]  /*0110*/  LDG.E R0, desc[UR6][R2.64] ;  /* 0x0000000602007981 */ /* 0x000ea4000c1e1900 */
[----:B--2---:R-:W-:-:S05]  /*0120*/  FFMA R7, R0, 0.0010000000474974513054, R0 ;  /* 0x3a83126f00077823 */ /* 0x004fca0000000000 */
[----:B------:R0:W-:Y:S04]  /*0130*/  STG.E desc[UR6][R4.64], R7 ;  /* 0x0000000704007986 */ /* 0x0001e8000c101906 */
[----:B------:R-:W2:Y:S02]  /*0140*/  LDG.E R0, desc[UR6][R2.64] ;  /* 0x0000000602007981 */ /* 0x000ea4000c1e1900 */
[----:B--2---:R-:W-:-:S05]  /*0150*/  FFMA R9, R0, 0.0010000000474974513054, R0 ;  /* 0x3a83126f00097823 */ /* 0x004fca0000000000 */
[----:B------:R1:W-:Y:S04]  /*0160*/  STG.E desc[UR6][R4.64], R9 ;  /* 0x0000000904007986 */ /* 0x0003e8000c101906 */
[----:B------:R-:W2:Y:S02]  /*0170*/  LDG.E R0, desc[UR6][R2.64] ;  /* 0x0000000602007981 */ /* 0x000ea4000c1e1900 */
[----:B--2---:R-:W-:-:S05]  /*0180*/  FFMA R11, R0, 0.0010000000474974513054, R0 ;  /* 0x3a83126f000b7823 */ /* 0x004fca0000000000 */
[----:B------:R2:W-:Y:S04]  /*0190*/  STG.E desc[UR6][R4.64], R11 ;  /* 0x0000000b04007986 */ /* 0x0005e8000c101906 */
[----:B------:R-:W3:Y:S02]  /*01a0*/  LDG.E R0, desc[UR6][R2.64] ;  /* 0x0000000602007981 */ /* 0x000ee4000c1e1900 */
[----:B---3--:R-:W-:-:S05]  /*01b0*/  FFMA R13, R0, 0.0010000000474974513054, R0 ;  /* 0x3a83126f000d7823 */ /* 0x008fca0000000000 */
[----:B------:R3:W-:Y:S04]  /*01c0*/  STG.E desc[UR6][R4.64], R13 ;  /* 0x0000000d04007986 */ /* 0x0007e8000c101906 */
[----:B------:R-:W0:Y:S02]  /*01d0*/  LDG.E R0, desc[UR6][R2.64] ;  /* 0x0000000602007981 */ /* 0x000e24000c1e1900 */
[----:B0-----:R-:W-:-:S05]  /*01e0*/  FFMA R7, R0, 0.0010000000474974513054, R0 ;  /* 0x3a83126f00077823 */ /* 0x001fca0000000000 */
[----:B------:R0:W-:Y:S04]  /*01f0*/  STG.E desc[UR6][R4.64], R7 ;  /* 0x0000000704007986 */ /* 0x0001e8000c101906 */
[----:B------:R-:W1:Y:S02]  /*0200*/  LDG.E R0, desc[UR6][R2.64] ;  /* 0x0000000602007981 */ /* 0x000e64000c1e1900 */
[----:B-1----:R-:W-:-:S05]  /*0210*/  FFMA R9, R0, 0.0010000000474974513054, R0 ;  /* 0x3a83126f00097823 */ /* 0x002fca0000000000 */
[----:B------:R0:W-:Y:S04]  /*0220*/  STG.E desc[UR6][R4.64], R9 ;  /* 0x0000000904007986 */ /* 0x0001e8000c101906 */
[----:B------:R-:W2:Y:S02]  /*0230*/  LDG.E R0, desc[UR6][R2.64] ;  /* 0x0000000602007981 */ /* 0x000ea4000c1e1900 */
[----:B--2---:R-:W-:-:S05]  /*0240*/  FFMA R11, R0, 0.0010000000474974513054, R0 ;  /* 0x3a83126f000b7823 */ /* 0x004fca0000000000 */
[----:B------:R0:W-:Y:S04]  /*0250*/  STG.E desc[UR6][R4.64], R11 ;  /* 0x0000000b04007986 */ /* 0x0001e8000c101906 */
[----:B------:R-:W3:Y:S02]  /*0260*/  LDG.E R0, desc[UR6][R2.64] ;  /* 0x0000000602007981 */ /* 0x000ee4000c1e1900 */
[----:B---3--:R-:W-:-:S05]  /*0270*/  FFMA R13, R0, 0.0010000000474974513054, R0 ;  /* 0x3a83126f000d7823 */ /* 0x008fca0000000000 */
[----:B------:R0:W-:Y:S02]  /*0280*/  STG.E desc[UR6][R4.64], R13 ;  /* 0x0000000d04007986 */ /* 0x0001e4000c101906 */
.L_x_1:
[----:B------:R-:W-:Y:S05]  /*0290*/  BSYNC.RECONVERGENT B0 ;  /* 0x0000000000007941 */ /* 0x000fea0003800200 */
.L_x_0:
[----:B------:R-:W-:Y:S05]  /*02a0*/  BRA.U UP0, `(.L_x_2) ;  /* 0xfffffffd00887547 */ /* 0x000fea000b83ffff */
[----:B------:R-:W-:Y:S05]  /*02b0*/  EXIT ;  /* 0x000000000000794d */ /* 0x000fea0003800000 */
.L_x_3:
[----:B------:R-:W-:-:S00]  /*02c0*/  BRA `(.L_x_3) ;  /* 0xfffffffc00fc7947 */ /* 0x000fc0000383ffff */
[----:B------:R-:W-:-:S00]  /*02d0*/  NOP ;  /* 0x0000000000007918 */ /* 0x000fc00000000000 */
        /* <DEDUP_REMOVED lines=10> */
.L_x_4:


//--------------------- .nv.shared.reserved.0     --------------------------
	.section	.nv.shared.reserved.0,"aw",@nobits
	.weak		__nv_reservedSMEM_offset_0_alias
	.size		__nv_reservedSMEM_offset_0_alias, 0, 64
	.other		__nv_reservedSMEM_offset_0_alias,@"STO_CUDA_RESERVED_SHARED STV_DEFAULT"
__nv_reservedSMEM_offset_0_alias:
	.zero		0
	.zero		64


//--------------------- .nv.constant0._Z5saxpyifPfS_ --------------------------
	.section	.nv.constant0._Z5saxpyifPfS_,"a",@progbits
	.sectionflags	@""
	.align	4
.nv.constant0._Z5saxpyifPfS_:
	.zero		920


//--------------------- SYMBOLS --------------------------

	.type		.nv.reservedSmem.offset0,@object
	.size		.nv.reservedSmem.offset0,0x4
